//
// Generated by NVIDIA NVVM Compiler
//
// Compiler Build ID: CL-36424714
// Cuda compilation tools, release 13.0, V13.0.88
// Based on NVVM 20.0.0
//

.version 9.0
.target sm_100
.address_size 64

	// .globl	_Z10checkIndexv
.extern .func  (.param .b32 func_retval0) vprintf
(
	.param .b64 vprintf_param_0,
	.param .b64 vprintf_param_1
)
;
.global .align 1 .b8 $str[48] = {116, 104, 114, 101, 97, 100, 73, 100, 120, 46, 120, 32, 37, 100, 44, 32, 116, 104, 114, 101, 97, 100, 73, 100, 120, 46, 121, 32, 37, 100, 44, 32, 116, 104, 114, 101, 97, 100, 73, 100, 120, 46, 122, 32, 37, 100, 10};
.global .align 1 .b8 $str$1[45] = {98, 108, 111, 99, 107, 73, 100, 120, 46, 120, 32, 37, 100, 44, 32, 98, 108, 111, 99, 107, 73, 100, 120, 46, 121, 32, 37, 100, 44, 32, 98, 108, 111, 99, 107, 73, 100, 120, 46, 122, 32, 37, 100, 10};
.global .align 1 .b8 $str$2[45] = {98, 108, 111, 99, 107, 68, 105, 109, 46, 120, 32, 37, 100, 44, 32, 98, 108, 111, 99, 107, 68, 105, 109, 46, 121, 32, 37, 100, 44, 32, 98, 108, 111, 99, 107, 68, 105, 109, 46, 122, 32, 37, 100, 10};
.global .align 1 .b8 $str$3[42] = {103, 114, 105, 100, 68, 105, 109, 46, 120, 32, 37, 100, 44, 32, 103, 114, 105, 100, 68, 105, 109, 46, 121, 32, 37, 100, 44, 32, 103, 114, 105, 100, 68, 105, 109, 46, 122, 32, 37, 100, 10};

.visible .entry _Z10checkIndexv()
{
	.local .align 8 .b8 	__local_depot0[16];
	.reg .b64 	%SP;
	.reg .b64 	%SPL;
	.reg .b32 	%r<21>;
	.reg .b64 	%rd<11>;

	mov.u64 	%SPL, __local_depot0;
	cvta.local.u64 	%SP, %SPL;
	add.u64 	%rd1, %SP, 0;
	add.u64 	%rd2, %SPL, 0;
	mov.u32 	%r1, %tid.x;
	mov.u32 	%r2, %tid.y;
	mov.u32 	%r3, %tid.z;
	st.local.v2.u32 	[%rd2], {%r1, %r2};
	st.local.u32 	[%rd2+8], %r3;
	mov.u64 	%rd3, $str;
	cvta.global.u64 	%rd4, %rd3;
	{ // callseq 0, 0
	.param .b64 param0;
	st.param.b64 	[param0], %rd4;
	.param .b64 param1;
	st.param.b64 	[param1], %rd1;
	.param .b32 retval0;
	call.uni (retval0), 
	vprintf, 
	(
	param0, 
	param1
	);
	ld.param.b32 	%r4, [retval0];
	} // callseq 0
	mov.u32 	%r6, %ctaid.x;
	mov.u32 	%r7, %ctaid.y;
	mov.u32 	%r8, %ctaid.z;
	st.local.v2.u32 	[%rd2], {%r6, %r7};
	st.local.u32 	[%rd2+8], %r8;
	mov.u64 	%rd5, $str$1;
	cvta.global.u64 	%rd6, %rd5;
	{ // callseq 1, 0
	.param .b64 param0;
	st.param.b64 	[param0], %rd6;
	.param .b64 param1;
	st.param.b64 	[param1], %rd1;
	.param .b32 retval0;
	call.uni (retval0), 
	vprintf, 
	(
	param0, 
	param1
	);
	ld.param.b32 	%r9, [retval0];
	} // callseq 1
	mov.u32 	%r11, %ntid.x;
	mov.u32 	%r12, %ntid.y;
	mov.u32 	%r13, %ntid.z;
	st.local.v2.u32 	[%rd2], {%r11, %r12};
	st.local.u32 	[%rd2+8], %r13;
	mov.u64 	%rd7, $str$2;
	cvta.global.u64 	%rd8, %rd7;
	{ // callseq 2, 0
	.param .b64 param0;
	st.param.b64 	[param0], %rd8;
	.param .b64 param1;
	st.param.b64 	[param1], %rd1;
	.param .b32 retval0;
	call.uni (retval0), 
	vprintf, 
	(
	param0, 
	param1
	);
	ld.param.b32 	%r14, [retval0];
	} // callseq 2
	mov.u32 	%r16, %nctaid.x;
	mov.u32 	%r17, %nctaid.y;
	mov.u32 	%r18, %nctaid.z;
	st.local.v2.u32 	[%rd2], {%r16, %r17};
	st.local.u32 	[%rd2+8], %r18;
	mov.u64 	%rd9, $str$3;
	cvta.global.u64 	%rd10, %rd9;
	{ // callseq 3, 0
	.param .b64 param0;
	st.param.b64 	[param0], %rd10;
	.param .b64 param1;
	st.param.b64 	[param1], %rd1;
	.param .b32 retval0;
	call.uni (retval0), 
	vprintf, 
	(
	param0, 
	param1
	);
	ld.param.b32 	%r19, [retval0];
	} // callseq 3
	ret;

}


// ===== COMPILED SASS (sm_100) =====

	.target	sm_100

	.elftype	@"ET_EXEC"


//--------------------- .note.nv.tkinfo           --------------------------
	.section	.note.nv.tkinfo,"",@"SHT_NOTE"
	.sectionflags	@"SHF_NOTE_NV_TKINFO"
	.tkinfo
        /*0018*/ 	.word	0x00000002
        /*0030*/ 	.string	""
        /*0030*/ 	.string	"ptxas"
        /*0030*/ 	.string	"Cuda compilation tools, release 13.0, V13.0.88"
        /*0030*/ 	.string	"Build cuda_13.0.r13.0/compiler.36424714_0"
        /*0030*/ 	.string	"-arch sm_100 -m 64 "



//--------------------- .note.nv.cuinfo           --------------------------
	.section	.note.nv.cuinfo,"",@"SHT_NOTE"
	.sectionflags	@"SHF_NOTE_NV_CUINFO"
        /*0018*/ 	.short	0x0002
        /*001a*/ 	.short	0x0064
        /*001c*/ 	.short	0x0082
	.zero		2


//--------------------- .nv.info                  --------------------------
	.section	.nv.info,"",@"SHT_CUDA_INFO"
	.align	4


	//----- nvinfo : EIATTR_REGCOUNT
	.align		4
        /*0000*/ 	.byte	0x04, 0x2f
        /*0002*/ 	.short	(.L_5 - .L_4)
	.align		4
.L_4:
        /*0004*/ 	.word	index@(_Z10checkIndexv)
        /*0008*/ 	.word	0x00000018


	//----- nvinfo : EIATTR_FRAME_SIZE
	.align		4
.L_5:
        /*000c*/ 	.byte	0x04, 0x11
        /*000e*/ 	.short	(.L_7 - .L_6)
	.align		4
.L_6:
        /*0010*/ 	.word	index@(_Z10checkIndexv)
        /*0014*/ 	.word	0x00000010


	//----- nvinfo : EIATTR_MIN_STACK_SIZE
	.align		4
.L_7:
        /*0018*/ 	.byte	0x04, 0x12
        /*001a*/ 	.short	(.L_9 - .L_8)
	.align		4
.L_8:
        /*001c*/ 	.word	index@(_Z10checkIndexv)
        /*0020*/ 	.word	0x00000010
.L_9:


//--------------------- .nv.compat                --------------------------
	.section	.nv.compat,"",@"SHT_CUDA_COMPAT_INFO"
	.align	4
        /*0000*/ 	.byte	0x02, 0x09, 0x00, 0x00, 0x02, 0x02, 0x01, 0x00, 0x02, 0x05, 0x05, 0x00, 0x03, 0x07, 0x01, 0x01
        /*0010*/ 	.byte	0x02, 0x03, 0x00, 0x00, 0x02, 0x06, 0x01, 0x00, 0x04, 0x0b, 0x08, 0x00, 0x09, 0x00, 0x00, 0x00
        /*0020*/ 	.byte	0x00, 0x00, 0x00, 0x00


//--------------------- .nv.info._Z10checkIndexv  --------------------------
	.section	.nv.info._Z10checkIndexv,"",@"SHT_CUDA_INFO"
	.sectionflags	@""
	.align	4


	//----- nvinfo : EIATTR_CUDA_API_VERSION
	.align		4
        /*0000*/ 	.byte	0x04, 0x37
        /*0002*/ 	.short	(.L_11 - .L_10)
.L_10:
        /*0004*/ 	.word	0x00000082


	//----- nvinfo : EIATTR_SPARSE_MMA_MASK
	.align		4
.L_11:
        /*0008*/ 	.byte	0x03, 0x50
        /*000a*/ 	.short	0x0000


	//----- nvinfo : EIATTR_MAXREG_COUNT
	.align		4
        /*000c*/ 	.byte	0x03, 0x1b
        /*000e*/ 	.short	0x00ff


	//----- nvinfo : EIATTR_EXTERNS
	.align		4
        /*0010*/ 	.byte	0x04, 0x0f
        /*0012*/ 	.short	(.L_13 - .L_12)


	//   ....[0]....
	.align		4
.L_12:
        /*0014*/ 	.word	index@(vprintf)


	//----- nvinfo : EIATTR_MERCURY_ISA_VERSION
	.align		4
.L_13:
        /*0018*/ 	.byte	0x03, 0x5f
        /*001a*/ 	.short	0x0101


	//----- nvinfo : EIATTR_VRC_CTA_INIT_COUNT
	.align		4
        /*001c*/ 	.byte	0x02, 0x4a
	.zero		1
	.zero		1


	//----- nvinfo : EIATTR_SYSCALL_OFFSETS
	.align		4
        /*0020*/ 	.byte	0x04, 0x46
        /*0022*/ 	.short	(.L_15 - .L_14)


	//   ....[0]....
.L_14:
        /*0024*/ 	.word	0x00000130


	//   ....[1]....
        /*0028*/ 	.word	0x00000200


	//   ....[2]....
        /*002c*/ 	.word	0x000002d0


	//   ....[3]....
        /*0030*/ 	.word	0x000003a0


	//----- nvinfo : EIATTR_EXIT_INSTR_OFFSETS
	.align		4
.L_15:
        /*0034*/ 	.byte	0x04, 0x1c
        /*0036*/ 	.short	(.L_17 - .L_16)


	//   ....[0]....
.L_16:
        /*0038*/ 	.word	0x000003b0


	//----- nvinfo : EIATTR_SW_WAR
	.align		4
.L_17:
        /*003c*/ 	.byte	0x04, 0x36
        /*003e*/ 	.short	(.L_19 - .L_18)
.L_18:
        /*0040*/ 	.word	0x00000008
.L_19:


//--------------------- .nv.callgraph             --------------------------
	.section	.nv.callgraph,"",@"SHT_CUDA_CALLGRAPH"
	.align	4
	.sectionentsize	8
	.align		4
        /*0000*/ 	.word	0x00000000
	.align		4
        /*0004*/ 	.word	0xffffffff
	.align		4
        /*0008*/ 	.word	index@(_Z10checkIndexv)
	.align		4
        /*000c*/ 	.word	index@(vprintf)
	.align		4
        /*0010*/ 	.word	0x00000000
	.align		4
        /*0014*/ 	.word	0xfffffffe
	.align		4
        /*0018*/ 	.word	0x00000000
	.align		4
        /*001c*/ 	.word	0xfffffffd
	.align		4
        /*0020*/ 	.word	0x00000000
	.align		4
        /*0024*/ 	.word	0xfffffffc


//--------------------- .nv.constant4             --------------------------
	.section	.nv.constant4,"a",@progbits
	.align	8
	.align		8
.nv.constant4:
        /*0000*/ 	.dword	vprintf
	.align		8
        /*0008*/ 	.dword	$str
	.align		8
        /*0010*/ 	.dword	$str$1
	.align		8
        /*0018*/ 	.dword	$str$2
	.align		8
        /*0020*/ 	.dword	$str$3


//--------------------- .text._Z10checkIndexv     --------------------------
	.section	.text._Z10checkIndexv,"ax",@progbits
	.align	128
        .global         _Z10checkIndexv
        .type           _Z10checkIndexv,@function
        .size           _Z10checkIndexv,(.L_x_5 - _Z10checkIndexv)
        .other          _Z10checkIndexv,@"STO_CUDA_ENTRY STV_DEFAULT"
_Z10checkIndexv:
.text._Z10checkIndexv:
[----:B------:R-:W0:Y:S01]  /*0000*/  LDC R1, c[0x0][0x37c] ;  /* 0x0000df00ff017b82 */ /* 0x000e220000000800 */
[----:B------:R-:W1:Y:S01]  /*0010*/  S2R R10, SR_TID.X ;  /* 0x00000000000a7919 */ /* 0x000e620000002100 */
[----:B------:R-:W2:Y:S01]  /*0020*/  LDCU UR4, c[0x0][0x2f8] ;  /* 0x00005f00ff0477ac */ /* 0x000ea20008000800 */
[----:B0-----:R-:W-:Y:S01]  /*0030*/  VIADD R1, R1, 0xfffffff0 ;  /* 0xfffffff001017836 */ /* 0x001fe20000000000 */
[----:B------:R-:W-:Y:S01]  /*0040*/  MOV R2, 0x0 ;  /* 0x0000000000027802 */ /* 0x000fe20000000f00 */
[----:B------:R-:W1:Y:S01]  /*0050*/  S2R R11, SR_TID.Y ;  /* 0x00000000000b7919 */ /* 0x000e620000002200 */
[----:B------:R-:W0:Y:S02]  /*0060*/  LDCU UR5, c[0x0][0x2fc] ;  /* 0x00005f80ff0577ac */ /* 0x000e240008000800 */
[----:B------:R3:W4:Y:S01]  /*0070*/  LDC.64 R8, c[0x4][R2] ;  /* 0x0100000002087b82 */ /* 0x0007220000000a00 */
[----:B------:R-:W5:Y:S01]  /*0080*/  S2R R0, SR_TID.Z ;  /* 0x0000000000007919 */ /* 0x000f620000002300 */
[----:B------:R-:W3:Y:S01]  /*0090*/  LDCU.64 UR6, c[0x4][0x8] ;  /* 0x01000100ff0677ac */ /* 0x000ee20008000a00 */
[----:B--2---:R-:W-:-:S05]  /*00a0*/  IADD3 R17, P0, PT, R1, UR4, RZ ;  /* 0x0000000401117c10 */ /* 0x004fca000ff1e0ff */
[----:B0-----:R-:W-:Y:S02]  /*00b0*/  IMAD.X R16, RZ, RZ, UR5, P0 ;  /* 0x00000005ff107e24 */ /* 0x001fe400080e06ff */
[----:B------:R-:W-:Y:S01]  /*00c0*/  IMAD.MOV.U32 R6, RZ, RZ, R17 ;  /* 0x000000ffff067224 */ /* 0x000fe200078e0011 */
[----:B---3--:R-:W-:Y:S01]  /*00d0*/  MOV R4, UR6 ;  /* 0x0000000600047c02 */ /* 0x008fe20008000f00 */
[----:B------:R-:W-:Y:S01]  /*00e0*/  IMAD.U32 R5, RZ, RZ, UR7 ;  /* 0x00000007ff057e24 */ /* 0x000fe2000f8e00ff */
[----:B------:R-:W-:Y:S01]  /*00f0*/  MOV R7, R16 ;  /* 0x0000001000077202 */ /* 0x000fe20000000f00 */
[----:B-1----:R0:W-:Y:S04]  /*0100*/  STL.64 [R1], R10 ;  /* 0x0000000a01007387 */ /* 0x0021e80000100a00 */
[----:B-----5:R0:W-:Y:S02]  /*0110*/  STL [R1+0x8], R0 ;  /* 0x0000080001007387 */ /* 0x0201e40000100800 */
[----:B------:R-:W-:-:S07]  /*0120*/  LEPC R20, `(.L_x_0) ;  /* 0x000000001014794e */ /* 0x000fce0000000000 */
[----:B0---4-:R-:W-:Y:S05]  /*0130*/  CALL.ABS.NOINC R8 ;  /* 0x0000000008007343 */ /* 0x011fea0003c00000 */
.L_x_0:
[----:B------:R-:W0:Y:S01]  /*0140*/  S2R R8, SR_CTAID.X ;  /* 0x0000000000087919 */ /* 0x000e220000002500 */
[----:B------:R1:W2:Y:S01]  /*0150*/  LDC.64 R10, c[0x4][R2] ;  /* 0x01000000020a7b82 */ /* 0x0002a20000000a00 */
[----:B------:R-:W3:Y:S01]  /*0160*/  LDCU.64 UR4, c[0x4][0x10] ;  /* 0x01000200ff0477ac */ /* 0x000ee20008000a00 */
[----:B------:R-:W-:Y:S01]  /*0170*/  MOV R6, R17 ;  /* 0x0000001100067202 */ /* 0x000fe20000000f00 */
[----:B------:R-:W0:Y:S01]  /*0180*/  S2R R9, SR_CTAID.Y ;  /* 0x0000000000097919 */ /* 0x000e220000002600 */
[----:B------:R-:W-:Y:S01]  /*0190*/  IMAD.MOV.U32 R7, RZ, RZ, R16 ;  /* 0x000000ffff077224 */ /* 0x000fe200078e0010 */
[----:B------:R-:W4:Y:S01]  /*01a0*/  S2R R0, SR_CTAID.Z ;  /* 0x0000000000007919 */ /* 0x000f220000002700 */
[----:B---3--:R-:W-:Y:S02]  /*01b0*/  IMAD.U32 R4, RZ, RZ, UR4 ;  /* 0x00000004ff047e24 */ /* 0x008fe4000f8e00ff */
[----:B------:R-:W-:Y:S01]  /*01c0*/  IMAD.U32 R5, RZ, RZ, UR5 ;  /* 0x00000005ff057e24 */ /* 0x000fe2000f8e00ff */
[----:B0-----:R1:W-:Y:S04]  /*01d0*/  STL.64 [R1], R8 ;  /* 0x0000000801007387 */ /* 0x0013e80000100a00 */
[----:B----4-:R1:W-:Y:S02]  /*01e0*/  STL [R1+0x8], R0 ;  /* 0x0000080001007387 */ /* 0x0103e40000100800 */
[----:B------:R-:W-:-:S07]  /*01f0*/  LEPC R20, `(.L_x_1) ;  /* 0x000000001014794e */ /* 0x000fce0000000000 */
[----:B-12---:R-:W-:Y:S05]  /*0200*/  CALL.ABS.NOINC R10 ;  /* 0x000000000a007343 */ /* 0x006fea0003c00000 */
.L_x_1:
[----:B------:R-:W0:Y:S01]  /*0210*/  LDC R8, c[0x0][0x360] ;  /* 0x0000d800ff087b82 */ /* 0x000e220000000800 */
[----:B------:R-:W1:Y:S01]  /*0220*/  LDCU.64 UR4, c[0x4][0x18] ;  /* 0x01000300ff0477ac */ /* 0x000e620008000a00 */
[----:B------:R-:W-:Y:S01]  /*0230*/  IMAD.MOV.U32 R6, RZ, RZ, R17 ;  /* 0x000000ffff067224 */ /* 0x000fe200078e0011 */
[----:B------:R-:W-:-:S05]  /*0240*/  MOV R7, R16 ;  /* 0x0000001000077202 */ /* 0x000fca0000000f00 */
[----:B------:R-:W0:Y:S08]  /*0250*/  LDC R9, c[0x0][0x364] ;  /* 0x0000d900ff097b82 */ /* 0x000e300000000800 */
[----:B------:R-:W2:Y:S01]  /*0260*/  LDC R0, c[0x0][0x368] ;  /* 0x0000da00ff007b82 */ /* 0x000ea20000000800 */
[----:B-1----:R-:W-:Y:S01]  /*0270*/  IMAD.U32 R4, RZ, RZ, UR4 ;  /* 0x00000004ff047e24 */ /* 0x002fe2000f8e00ff */
[----:B------:R-:W-:-:S06]  /*0280*/  MOV R5, UR5 ;  /* 0x0000000500057c02 */ /* 0x000fcc0008000f00 */
[----:B------:R1:W3:Y:S01]  /*0290*/  LDC.64 R10, c[0x4][R2] ;  /* 0x01000000020a7b82 */ /* 0x0002e20000000a00 */
[----:B0-----:R1:W-:Y:S04]  /*02a0*/  STL.64 [R1], R8 ;  /* 0x0000000801007387 */ /* 0x0013e80000100a00 */
[----:B--2---:R1:W-:Y:S02]  /*02b0*/  STL [R1+0x8], R0 ;  /* 0x0000080001007387 */ /* 0x0043e40000100800 */
[----:B------:R-:W-:-:S07]  /*02c0*/  LEPC R20, `(.L_x_2) ;  /* 0x000000001014794e */ /* 0x000fce0000000000 */
[----:B-1-3--:R-:W-:Y:S05]  /*02d0*/  CALL.ABS.NOINC R10 ;  /* 0x000000000a007343 */ /* 0x00afea0003c00000 */
.L_x_2:
        /* <DEDUP_REMOVED lines=8> */
[----:B------:R-:W1:Y:S01]  /*0360*/  LDC.64 R2, c[0x4][R2] ;  /* 0x0100000002027b82 */ /* 0x000e620000000a00 */
[----:B0-----:R0:W-:Y:S04]  /*0370*/  STL.64 [R1], R8 ;  /* 0x0000000801007387 */ /* 0x0011e80000100a00 */
[----:B--2---:R0:W-:Y:S02]  /*0380*/  STL [R1+0x8], R0 ;  /* 0x0000080001007387 */ /* 0x0041e40000100800 */
[----:B------:R-:W-:-:S07]  /*0390*/  LEPC R20, `(.L_x_3) ;  /* 0x000000001014794e */ /* 0x000fce0000000000 */
[----:B01----:R-:W-:Y:S05]  /*03a0*/  CALL.ABS.NOINC R2 ;  /* 0x0000000002007343 */ /* 0x003fea0003c00000 */
.L_x_3:
[----:B------:R-:W-:Y:S05]  /*03b0*/  EXIT ;  /* 0x000000000000794d */ /* 0x000fea0003800000 */
.L_x_4:
[----:B------:R-:W-:-:S00]  /*03c0*/  BRA `(.L_x_4) ;  /* 0xfffffffc00fc7947 */ /* 0x000fc0000383ffff */
[----:B------:R-:W-:-:S00]  /*03d0*/  NOP ;  /* 0x0000000000007918 */ /* 0x000fc00000000000 */
        /* <DEDUP_REMOVED lines=10> */
.L_x_5:


//--------------------- .nv.global.init           --------------------------
	.section	.nv.global.init,"aw",@progbits
.nv.global.init:
	.type		$str$3,@object
	.size		$str$3,($str$2 - $str$3)
$str$3:
        /*0000*/ 	.byte	0x67, 0x72, 0x69, 0x64, 0x44, 0x69, 0x6d, 0x2e, 0x78, 0x20, 0x25, 0x64, 0x2c, 0x20, 0x67, 0x72
        /*0010*/ 	.byte	0x69, 0x64, 0x44, 0x69, 0x6d, 0x2e, 0x79, 0x20, 0x25, 0x64, 0x2c, 0x20, 0x67, 0x72, 0x69, 0x64
        /*0020*/ 	.byte	0x44, 0x69, 0x6d, 0x2e, 0x7a, 0x20, 0x25, 0x64, 0x0a, 0x00
	.type		$str$2,@object
	.size		$str$2,($str$1 - $str$2)
$str$2:
        /*002a*/ 	.byte	0x62, 0x6c, 0x6f, 0x63, 0x6b, 0x44, 0x69, 0x6d, 0x2e, 0x78, 0x20, 0x25, 0x64, 0x2c, 0x20, 0x62
        /*003a*/ 	.byte	0x6c, 0x6f, 0x63, 0x6b, 0x44, 0x69, 0x6d, 0x2e, 0x79, 0x20, 0x25, 0x64, 0x2c, 0x20, 0x62, 0x6c
        /*004a*/ 	.byte	0x6f, 0x63, 0x6b, 0x44, 0x69, 0x6d, 0x2e, 0x7a, 0x20, 0x25, 0x64, 0x0a, 0x00
	.type		$str$1,@object
	.size		$str$1,($str - $str$1)
$str$1:
        /*0057*/ 	.byte	0x62, 0x6c, 0x6f, 0x63, 0x6b, 0x49, 0x64, 0x78, 0x2e, 0x78, 0x20, 0x25, 0x64, 0x2c, 0x20, 0x62
        /*0067*/ 	.byte	0x6c, 0x6f, 0x63, 0x6b, 0x49, 0x64, 0x78, 0x2e, 0x79, 0x20, 0x25, 0x64, 0x2c, 0x20, 0x62, 0x6c
        /*0077*/ 	.byte	0x6f, 0x63, 0x6b, 0x49, 0x64, 0x78, 0x2e, 0x7a, 0x20, 0x25, 0x64, 0x0a, 0x00
	.type		$str,@object
	.size		$str,(.L_0 - $str)
$str:
        /*0084*/ 	.byte	0x74, 0x68, 0x72, 0x65, 0x61, 0x64, 0x49, 0x64, 0x78, 0x2e, 0x78, 0x20, 0x25, 0x64, 0x2c, 0x20
        /*0094*/ 	.byte	0x74, 0x68, 0x72, 0x65, 0x61, 0x64, 0x49, 0x64, 0x78, 0x2e, 0x79, 0x20, 0x25, 0x64, 0x2c, 0x20
        /*00a4*/ 	.byte	0x74, 0x68, 0x72, 0x65, 0x61, 0x64, 0x49, 0x64, 0x78, 0x2e, 0x7a, 0x20, 0x25, 0x64, 0x0a, 0x00
.L_0:


//--------------------- .nv.shared.reserved.0     --------------------------
	.section	.nv.shared.reserved.0,"aw",@nobits
	.weak		__nv_reservedSMEM_offset_0_alias
	.size		__nv_reservedSMEM_offset_0_alias, 0, 64
	.other		__nv_reservedSMEM_offset_0_alias,@"STO_CUDA_RESERVED_SHARED STV_DEFAULT"
__nv_reservedSMEM_offset_0_alias:
	.zero		0
	.zero		64


//--------------------- .nv.constant0._Z10checkIndexv --------------------------
	.section	.nv.constant0._Z10checkIndexv,"a",@progbits
	.sectionflags	@""
	.align	4
.nv.constant0._Z10checkIndexv:
	.zero		896


//--------------------- SYMBOLS --------------------------

	.type		.nv.reservedSmem.offset0,@object
	.size		.nv.reservedSmem.offset0,0x4
	.type		vprintf,@function
